//
// Generated by NVIDIA NVVM Compiler
//
// Compiler Build ID: CL-36424714
// Cuda compilation tools, release 13.0, V13.0.88
// Based on NVVM 20.0.0
//

.version 9.0
.target sm_100
.address_size 64

	// .globl	_Z11dummyKernelPi

.visible .entry _Z11dummyKernelPi(
	.param .u64 .ptr .align 1 _Z11dummyKernelPi_param_0
)
{
	.reg .b32 	%r<2>;
	.reg .b64 	%rd<5>;

	ld.param.u64 	%rd1, [_Z11dummyKernelPi_param_0];
	cvta.to.global.u64 	%rd2, %rd1;
	mov.u32 	%r1, %tid.x;
	mul.wide.u32 	%rd3, %r1, 4;
	add.s64 	%rd4, %rd2, %rd3;
	st.global.u32 	[%rd4], %r1;
	ret;

}


// ===== COMPILED SASS (sm_100) =====

	.target	sm_100

	.elftype	@"ET_EXEC"


//--------------------- .note.nv.tkinfo           --------------------------
	.section	.note.nv.tkinfo,"",@"SHT_NOTE"
	.sectionflags	@"SHF_NOTE_NV_TKINFO"
	.tkinfo
        /*0018*/ 	.word	0x00000002
        /*0030*/ 	.string	""
        /*0030*/ 	.string	"ptxas"
        /*0030*/ 	.string	"Cuda compilation tools, release 13.0, V13.0.88"
        /*0030*/ 	.string	"Build cuda_13.0.r13.0/compiler.36424714_0"
        /*0030*/ 	.string	"-arch sm_100 -m 64 "



//--------------------- .note.nv.cuinfo           --------------------------
	.section	.note.nv.cuinfo,"",@"SHT_NOTE"
	.sectionflags	@"SHF_NOTE_NV_CUINFO"
        /*0018*/ 	.short	0x0002
        /*001a*/ 	.short	0x0064
        /*001c*/ 	.short	0x0082
	.zero		2


//--------------------- .nv.info                  --------------------------
	.section	.nv.info,"",@"SHT_CUDA_INFO"
	.align	4


	//----- nvinfo : EIATTR_REGCOUNT
	.align		4
        /*0000*/ 	.byte	0x04, 0x2f
        /*0002*/ 	.short	(.L_1 - .L_0)
	.align		4
.L_0:
        /*0004*/ 	.word	index@(_Z11dummyKernelPi)
        /*0008*/ 	.word	0x00000008


	//----- nvinfo : EIATTR_FRAME_SIZE
	.align		4
.L_1:
        /*000c*/ 	.byte	0x04, 0x11
        /*000e*/ 	.short	(.L_3 - .L_2)
	.align		4
.L_2:
        /*0010*/ 	.word	index@(_Z11dummyKernelPi)
        /*0014*/ 	.word	0x00000000


	//----- nvinfo : EIATTR_MIN_STACK_SIZE
	.align		4
.L_3:
        /*0018*/ 	.byte	0x04, 0x12
        /*001a*/ 	.short	(.L_5 - .L_4)
	.align		4
.L_4:
        /*001c*/ 	.word	index@(_Z11dummyKernelPi)
        /*0020*/ 	.word	0x00000000
.L_5:


//--------------------- .nv.compat                --------------------------
	.section	.nv.compat,"",@"SHT_CUDA_COMPAT_INFO"
	.align	4
        /*0000*/ 	.byte	0x02, 0x09, 0x00, 0x00, 0x02, 0x02, 0x01, 0x00, 0x02, 0x05, 0x05, 0x00, 0x03, 0x07, 0x01, 0x01
        /*0010*/ 	.byte	0x02, 0x03, 0x00, 0x00, 0x02, 0x06, 0x01, 0x00, 0x04, 0x0b, 0x08, 0x00, 0x09, 0x00, 0x00, 0x00
        /*0020*/ 	.byte	0x00, 0x00, 0x00, 0x00


//--------------------- .nv.info._Z11dummyKernelPi --------------------------
	.section	.nv.info._Z11dummyKernelPi,"",@"SHT_CUDA_INFO"
	.sectionflags	@""
	.align	4


	//----- nvinfo : EIATTR_CUDA_API_VERSION
	.align		4
        /*0000*/ 	.byte	0x04, 0x37
        /*0002*/ 	.short	(.L_7 - .L_6)
.L_6:
        /*0004*/ 	.word	0x00000082


	//----- nvinfo : EIATTR_KPARAM_INFO
	.align		4
.L_7:
        /*0008*/ 	.byte	0x04, 0x17
        /*000a*/ 	.short	(.L_9 - .L_8)
.L_8:
        /*000c*/ 	.word	0x00000000
        /*0010*/ 	.short	0x0000
        /*0012*/ 	.short	0x0000
        /*0014*/ 	.byte	0x00, 0xf5, 0x21, 0x00


	//----- nvinfo : EIATTR_SPARSE_MMA_MASK
	.align		4
.L_9:
        /*0018*/ 	.byte	0x03, 0x50
        /*001a*/ 	.short	0x0000


	//----- nvinfo : EIATTR_MAXREG_COUNT
	.align		4
        /*001c*/ 	.byte	0x03, 0x1b
        /*001e*/ 	.short	0x00ff


	//----- nvinfo : EIATTR_MERCURY_ISA_VERSION
	.align		4
        /*0020*/ 	.byte	0x03, 0x5f
        /*0022*/ 	.short	0x0101


	//----- nvinfo : EIATTR_VRC_CTA_INIT_COUNT
	.align		4
        /*0024*/ 	.byte	0x02, 0x4a
	.zero		1
	.zero		1


	//----- nvinfo : EIATTR_EXIT_INSTR_OFFSETS
	.align		4
        /*0028*/ 	.byte	0x04, 0x1c
        /*002a*/ 	.short	(.L_11 - .L_10)


	//   ....[0]....
.L_10:
        /*002c*/ 	.word	0x00000060


	//----- nvinfo : EIATTR_CBANK_PARAM_SIZE
	.align		4
.L_11:
        /*0030*/ 	.byte	0x03, 0x19
        /*0032*/ 	.short	0x0008


	//----- nvinfo : EIATTR_PARAM_CBANK
	.align		4
        /*0034*/ 	.byte	0x04, 0x0a
        /*0036*/ 	.short	(.L_13 - .L_12)
	.align		4
.L_12:
        /*0038*/ 	.word	index@(.nv.constant0._Z11dummyKernelPi)
        /*003c*/ 	.short	0x0380
        /*003e*/ 	.short	0x0008


	//----- nvinfo : EIATTR_SW_WAR
	.align		4
.L_13:
        /*0040*/ 	.byte	0x04, 0x36
        /*0042*/ 	.short	(.L_15 - .L_14)
.L_14:
        /*0044*/ 	.word	0x00000008
.L_15:


//--------------------- .nv.callgraph             --------------------------
	.section	.nv.callgraph,"",@"SHT_CUDA_CALLGRAPH"
	.align	4
	.sectionentsize	8
	.align		4
        /*0000*/ 	.word	0x00000000
	.align		4
        /*0004*/ 	.word	0xffffffff
	.align		4
        /*0008*/ 	.word	0x00000000
	.align		4
        /*000c*/ 	.word	0xfffffffe
	.align		4
        /*0010*/ 	.word	0x00000000
	.align		4
        /*0014*/ 	.word	0xfffffffd
	.align		4
        /*0018*/ 	.word	0x00000000
	.align		4
        /*001c*/ 	.word	0xfffffffc


//--------------------- .text._Z11dummyKernelPi   --------------------------
	.section	.text._Z11dummyKernelPi,"ax",@progbits
	.align	128
        .global         _Z11dummyKernelPi
        .type           _Z11dummyKernelPi,@function
        .size           _Z11dummyKernelPi,(.L_x_1 - _Z11dummyKernelPi)
        .other          _Z11dummyKernelPi,@"STO_CUDA_ENTRY STV_DEFAULT"
_Z11dummyKernelPi:
.text._Z11dummyKernelPi:
[----:B------:R-:W-:Y:S01]  /*0000*/  LDC R1, c[0x0][0x37c] ;  /* 0x0000df00ff017b82 */ /* 0x000fe20000000800 */
[----:B------:R-:W0:Y:S07]  /*0010*/  S2R R5, SR_TID.X ;  /* 0x0000000000057919 */ /* 0x000e2e0000002100 */
[----:B------:R-:W0:Y:S01]  /*0020*/  LDC.64 R2, c[0x0][0x380] ;  /* 0x0000e000ff027b82 */ /* 0x000e220000000a00 */
[----:B------:R-:W1:Y:S01]  /*0030*/  LDCU.64 UR4, c[0x0][0x358] ;  /* 0x00006b00ff0477ac */ /* 0x000e620008000a00 */
[----:B0-----:R-:W-:-:S05]  /*0040*/  IMAD.WIDE.U32 R2, R5, 0x4, R2 ;  /* 0x0000000405027825 */ /* 0x001fca00078e0002 */
[----:B-1----:R-:W-:Y:S01]  /*0050*/  STG.E desc[UR4][R2.64], R5 ;  /* 0x0000000502007986 */ /* 0x002fe2000c101904 */
[----:B------:R-:W-:Y:S05]  /*0060*/  EXIT ;  /* 0x000000000000794d */ /* 0x000fea0003800000 */
.L_x_0:
[----:B------:R-:W-:-:S00]  /*0070*/  BRA `(.L_x_0) ;  /* 0xfffffffc00fc7947 */ /* 0x000fc0000383ffff */
[----:B------:R-:W-:-:S00]  /*0080*/  NOP ;  /* 0x0000000000007918 */ /* 0x000fc00000000000 */
[----:B------:R-:W-:-:S00]  /*0090*/  NOP ;  /* 0x0000000000007918 */ /* 0x000fc00000000000 */
[----:B------:R-:W-:-:S00]  /*00a0*/  NOP ;  /* 0x0000000000007918 */ /* 0x000fc00000000000 */
[----:B------:R-:W-:-:S00]  /*00b0*/  NOP ;  /* 0x0000000000007918 */ /* 0x000fc00000000000 */
[----:B------:R-:W-:-:S00]  /*00c0*/  NOP ;  /* 0x0000000000007918 */ /* 0x000fc00000000000 */
[----:B------:R-:W-:-:S00]  /*00d0*/  NOP ;  /* 0x0000000000007918 */ /* 0x000fc00000000000 */
[----:B------:R-:W-:-:S00]  /*00e0*/  NOP ;  /* 0x0000000000007918 */ /* 0x000fc00000000000 */
[----:B------:R-:W-:-:S00]  /*00f0*/  NOP ;  /* 0x0000000000007918 */ /* 0x000fc00000000000 */
.L_x_1:


//--------------------- .nv.shared.reserved.0     --------------------------
	.section	.nv.shared.reserved.0,"aw",@nobits
	.weak		__nv_reservedSMEM_offset_0_alias
	.size		__nv_reservedSMEM_offset_0_alias, 0, 64
	.other		__nv_reservedSMEM_offset_0_alias,@"STO_CUDA_RESERVED_SHARED STV_DEFAULT"
__nv_reservedSMEM_offset_0_alias:
	.zero		0
	.zero		64


//--------------------- .nv.constant0._Z11dummyKernelPi --------------------------
	.section	.nv.constant0._Z11dummyKernelPi,"a",@progbits
	.sectionflags	@""
	.align	4
.nv.constant0._Z11dummyKernelPi:
	.zero		904


//--------------------- SYMBOLS --------------------------

	.type		.nv.reservedSmem.offset0,@object
	.size		.nv.reservedSmem.offset0,0x4
